//
// Generated by NVIDIA NVVM Compiler
//
// Compiler Build ID: CL-36424714
// Cuda compilation tools, release 13.0, V13.0.88
// Based on NVVM 20.0.0
//

.version 9.0
.target sm_100
.address_size 64

	// .globl	_Z6conv1DPiS_ii
.const .align 4 .b8 d_kernel[20];

.visible .entry _Z6conv1DPiS_ii(
	.param .u64 .ptr .align 1 _Z6conv1DPiS_ii_param_0,
	.param .u64 .ptr .align 1 _Z6conv1DPiS_ii_param_1,
	.param .u32 _Z6conv1DPiS_ii_param_2,
	.param .u32 _Z6conv1DPiS_ii_param_3
)
{
	.reg .pred 	%p<55>;
	.reg .b32 	%r<156>;
	.reg .b64 	%rd<49>;

	ld.param.u64 	%rd6, [_Z6conv1DPiS_ii_param_0];
	ld.param.u64 	%rd5, [_Z6conv1DPiS_ii_param_1];
	ld.param.u32 	%r75, [_Z6conv1DPiS_ii_param_2];
	ld.param.u32 	%r76, [_Z6conv1DPiS_ii_param_3];
	cvta.to.global.u64 	%rd1, %rd6;
	mov.u32 	%r77, %ctaid.x;
	mov.u32 	%r78, %ntid.x;
	mov.u32 	%r79, %tid.x;
	mad.lo.s32 	%r1, %r77, %r78, %r79;
	shr.u32 	%r80, %r76, 31;
	add.s32 	%r81, %r76, %r80;
	shr.s32 	%r2, %r81, 1;
	setp.ge.s32 	%p1, %r1, %r75;
	@%p1 bra 	$L__BB0_44;
	setp.lt.s32 	%p2, %r76, -1;
	mov.b32 	%r155, 0;
	@%p2 bra 	$L__BB0_43;
	neg.s32 	%r148, %r2;
	abs.s32 	%r85, %r2;
	add.s32 	%r4, %r2, %r85;
	add.s32 	%r5, %r4, 1;
	and.b32  	%r6, %r5, 7;
	setp.lt.u32 	%p3, %r4, 7;
	mov.b32 	%r155, 0;
	@%p3 bra 	$L__BB0_22;
	sub.s32 	%r130, 3, %r2;
	and.b32  	%r88, %r5, -8;
	neg.s32 	%r129, %r88;
	sub.s32 	%r127, %r1, %r2;
	mov.b32 	%r155, 0;
	mov.b32 	%r128, 3;
	mov.u64 	%rd8, d_kernel;
$L__BB0_4:
	.pragma "nounroll";
	setp.lt.s32 	%p4, %r127, 0;
	setp.ge.s32 	%p5, %r127, %r75;
	add.s32 	%r89, %r128, -3;
	mul.wide.s32 	%rd7, %r89, 4;
	add.s64 	%rd2, %rd8, %rd7;
	or.pred  	%p6, %p4, %p5;
	@%p6 bra 	$L__BB0_6;
	mul.wide.u32 	%rd9, %r127, 4;
	add.s64 	%rd10, %rd1, %rd9;
	ld.global.u32 	%r90, [%rd10];
	ld.const.u32 	%r91, [%rd2];
	mad.lo.s32 	%r155, %r91, %r90, %r155;
$L__BB0_6:
	add.s32 	%r17, %r127, 1;
	setp.lt.s32 	%p7, %r17, 0;
	setp.ge.s32 	%p8, %r17, %r75;
	or.pred  	%p9, %p7, %p8;
	@%p9 bra 	$L__BB0_8;
	mul.wide.u32 	%rd11, %r17, 4;
	add.s64 	%rd12, %rd1, %rd11;
	ld.global.u32 	%r92, [%rd12];
	ld.const.u32 	%r93, [%rd2+4];
	mad.lo.s32 	%r155, %r93, %r92, %r155;
$L__BB0_8:
	add.s32 	%r20, %r127, 2;
	setp.lt.s32 	%p10, %r20, 0;
	setp.ge.s32 	%p11, %r20, %r75;
	or.pred  	%p12, %p10, %p11;
	@%p12 bra 	$L__BB0_10;
	mul.wide.u32 	%rd13, %r20, 4;
	add.s64 	%rd14, %rd1, %rd13;
	ld.global.u32 	%r94, [%rd14];
	ld.const.u32 	%r95, [%rd2+8];
	mad.lo.s32 	%r155, %r95, %r94, %r155;
$L__BB0_10:
	add.s32 	%r23, %r127, 3;
	setp.lt.s32 	%p13, %r23, 0;
	setp.ge.s32 	%p14, %r23, %r75;
	or.pred  	%p15, %p13, %p14;
	@%p15 bra 	$L__BB0_12;
	mul.wide.u32 	%rd15, %r23, 4;
	add.s64 	%rd16, %rd1, %rd15;
	ld.global.u32 	%r96, [%rd16];
	ld.const.u32 	%r97, [%rd2+12];
	mad.lo.s32 	%r155, %r97, %r96, %r155;
$L__BB0_12:
	add.s32 	%r26, %r127, 4;
	setp.lt.s32 	%p16, %r26, 0;
	setp.ge.s32 	%p17, %r26, %r75;
	or.pred  	%p18, %p16, %p17;
	@%p18 bra 	$L__BB0_14;
	mul.wide.u32 	%rd17, %r26, 4;
	add.s64 	%rd18, %rd1, %rd17;
	ld.global.u32 	%r98, [%rd18];
	ld.const.u32 	%r99, [%rd2+16];
	mad.lo.s32 	%r155, %r99, %r98, %r155;
$L__BB0_14:
	add.s32 	%r29, %r127, 5;
	setp.lt.s32 	%p19, %r29, 0;
	setp.ge.s32 	%p20, %r29, %r75;
	or.pred  	%p21, %p19, %p20;
	@%p21 bra 	$L__BB0_16;
	mul.wide.u32 	%rd19, %r29, 4;
	add.s64 	%rd20, %rd1, %rd19;
	ld.global.u32 	%r100, [%rd20];
	ld.const.u32 	%r101, [%rd2+20];
	mad.lo.s32 	%r155, %r101, %r100, %r155;
$L__BB0_16:
	add.s32 	%r32, %r127, 6;
	setp.lt.s32 	%p22, %r32, 0;
	setp.ge.s32 	%p23, %r32, %r75;
	or.pred  	%p24, %p22, %p23;
	@%p24 bra 	$L__BB0_18;
	mul.wide.u32 	%rd21, %r32, 4;
	add.s64 	%rd22, %rd1, %rd21;
	ld.global.u32 	%r102, [%rd22];
	ld.const.u32 	%r103, [%rd2+24];
	mad.lo.s32 	%r155, %r103, %r102, %r155;
$L__BB0_18:
	add.s32 	%r35, %r127, 7;
	setp.lt.s32 	%p25, %r35, 0;
	setp.ge.s32 	%p26, %r35, %r75;
	or.pred  	%p27, %p25, %p26;
	@%p27 bra 	$L__BB0_20;
	mul.wide.u32 	%rd23, %r35, 4;
	add.s64 	%rd24, %rd1, %rd23;
	ld.global.u32 	%r104, [%rd24];
	ld.const.u32 	%r105, [%rd2+28];
	mad.lo.s32 	%r155, %r105, %r104, %r155;
$L__BB0_20:
	add.s32 	%r130, %r130, 8;
	add.s32 	%r129, %r129, 8;
	add.s32 	%r128, %r128, 8;
	add.s32 	%r127, %r127, 8;
	setp.ne.s32 	%p28, %r129, 0;
	@%p28 bra 	$L__BB0_4;
	add.s32 	%r148, %r130, -3;
$L__BB0_22:
	setp.eq.s32 	%p29, %r6, 0;
	@%p29 bra 	$L__BB0_43;
	setp.lt.u32 	%p30, %r6, 4;
	@%p30 bra 	$L__BB0_33;
	add.s32 	%r46, %r148, %r1;
	setp.lt.s32 	%p31, %r46, 0;
	setp.ge.s32 	%p32, %r46, %r75;
	add.s32 	%r107, %r148, %r2;
	mul.wide.s32 	%rd25, %r107, 4;
	mov.u64 	%rd26, d_kernel;
	add.s64 	%rd3, %rd26, %rd25;
	or.pred  	%p33, %p31, %p32;
	@%p33 bra 	$L__BB0_26;
	mul.wide.u32 	%rd27, %r46, 4;
	add.s64 	%rd28, %rd1, %rd27;
	ld.global.u32 	%r108, [%rd28];
	ld.const.u32 	%r109, [%rd3];
	mad.lo.s32 	%r155, %r109, %r108, %r155;
$L__BB0_26:
	add.s32 	%r49, %r46, 1;
	setp.lt.s32 	%p34, %r49, 0;
	setp.ge.s32 	%p35, %r49, %r75;
	or.pred  	%p36, %p34, %p35;
	@%p36 bra 	$L__BB0_28;
	mul.wide.u32 	%rd29, %r49, 4;
	add.s64 	%rd30, %rd1, %rd29;
	ld.global.u32 	%r110, [%rd30];
	ld.const.u32 	%r111, [%rd3+4];
	mad.lo.s32 	%r155, %r111, %r110, %r155;
$L__BB0_28:
	add.s32 	%r52, %r46, 2;
	setp.lt.s32 	%p37, %r52, 0;
	setp.ge.s32 	%p38, %r52, %r75;
	or.pred  	%p39, %p37, %p38;
	@%p39 bra 	$L__BB0_30;
	mul.wide.u32 	%rd31, %r52, 4;
	add.s64 	%rd32, %rd1, %rd31;
	ld.global.u32 	%r112, [%rd32];
	ld.const.u32 	%r113, [%rd3+8];
	mad.lo.s32 	%r155, %r113, %r112, %r155;
$L__BB0_30:
	add.s32 	%r55, %r46, 3;
	setp.lt.s32 	%p40, %r55, 0;
	setp.ge.s32 	%p41, %r55, %r75;
	or.pred  	%p42, %p40, %p41;
	@%p42 bra 	$L__BB0_32;
	mul.wide.u32 	%rd33, %r55, 4;
	add.s64 	%rd34, %rd1, %rd33;
	ld.global.u32 	%r114, [%rd34];
	ld.const.u32 	%r115, [%rd3+12];
	mad.lo.s32 	%r155, %r115, %r114, %r155;
$L__BB0_32:
	add.s32 	%r148, %r148, 4;
$L__BB0_33:
	and.b32  	%r117, %r5, 3;
	setp.eq.s32 	%p43, %r117, 0;
	@%p43 bra 	$L__BB0_43;
	setp.eq.s32 	%p44, %r117, 1;
	@%p44 bra 	$L__BB0_40;
	add.s32 	%r62, %r148, %r1;
	setp.lt.s32 	%p45, %r62, 0;
	setp.ge.s32 	%p46, %r62, %r75;
	add.s32 	%r118, %r148, %r2;
	mul.wide.s32 	%rd35, %r118, 4;
	mov.u64 	%rd36, d_kernel;
	add.s64 	%rd4, %rd36, %rd35;
	or.pred  	%p47, %p45, %p46;
	@%p47 bra 	$L__BB0_37;
	mul.wide.u32 	%rd37, %r62, 4;
	add.s64 	%rd38, %rd1, %rd37;
	ld.global.u32 	%r119, [%rd38];
	ld.const.u32 	%r120, [%rd4];
	mad.lo.s32 	%r155, %r120, %r119, %r155;
$L__BB0_37:
	add.s32 	%r65, %r62, 1;
	setp.lt.s32 	%p48, %r65, 0;
	setp.ge.s32 	%p49, %r65, %r75;
	or.pred  	%p50, %p48, %p49;
	@%p50 bra 	$L__BB0_39;
	mul.wide.u32 	%rd39, %r65, 4;
	add.s64 	%rd40, %rd1, %rd39;
	ld.global.u32 	%r121, [%rd40];
	ld.const.u32 	%r122, [%rd4+4];
	mad.lo.s32 	%r155, %r122, %r121, %r155;
$L__BB0_39:
	add.s32 	%r148, %r148, 2;
$L__BB0_40:
	and.b32  	%r123, %r4, 1;
	setp.eq.b32 	%p51, %r123, 1;
	@%p51 bra 	$L__BB0_43;
	add.s32 	%r72, %r148, %r1;
	setp.lt.s32 	%p52, %r72, 0;
	setp.ge.s32 	%p53, %r72, %r75;
	or.pred  	%p54, %p52, %p53;
	@%p54 bra 	$L__BB0_43;
	mul.wide.u32 	%rd41, %r72, 4;
	add.s64 	%rd42, %rd1, %rd41;
	ld.global.u32 	%r124, [%rd42];
	add.s32 	%r125, %r148, %r2;
	mul.wide.s32 	%rd43, %r125, 4;
	mov.u64 	%rd44, d_kernel;
	add.s64 	%rd45, %rd44, %rd43;
	ld.const.u32 	%r126, [%rd45];
	mad.lo.s32 	%r155, %r126, %r124, %r155;
$L__BB0_43:
	cvta.to.global.u64 	%rd46, %rd5;
	mul.wide.s32 	%rd47, %r1, 4;
	add.s64 	%rd48, %rd46, %rd47;
	st.global.u32 	[%rd48], %r155;
$L__BB0_44:
	ret;

}


// ===== COMPILED SASS (sm_100) =====

	.target	sm_100

	.elftype	@"ET_EXEC"


//--------------------- .note.nv.tkinfo           --------------------------
	.section	.note.nv.tkinfo,"",@"SHT_NOTE"
	.sectionflags	@"SHF_NOTE_NV_TKINFO"
	.tkinfo
        /*0018*/ 	.word	0x00000002
        /*0030*/ 	.string	""
        /*0030*/ 	.string	"ptxas"
        /*0030*/ 	.string	"Cuda compilation tools, release 13.0, V13.0.88"
        /*0030*/ 	.string	"Build cuda_13.0.r13.0/compiler.36424714_0"
        /*0030*/ 	.string	"-arch sm_100 -m 64 "



//--------------------- .note.nv.cuinfo           --------------------------
	.section	.note.nv.cuinfo,"",@"SHT_NOTE"
	.sectionflags	@"SHF_NOTE_NV_CUINFO"
        /*0018*/ 	.short	0x0002
        /*001a*/ 	.short	0x0064
        /*001c*/ 	.short	0x0082
	.zero		2


//--------------------- .nv.info                  --------------------------
	.section	.nv.info,"",@"SHT_CUDA_INFO"
	.align	4


	//----- nvinfo : EIATTR_REGCOUNT
	.align		4
        /*0000*/ 	.byte	0x04, 0x2f
        /*0002*/ 	.short	(.L_2 - .L_1)
	.align		4
.L_1:
        /*0004*/ 	.word	index@(_Z6conv1DPiS_ii)
        /*0008*/ 	.word	0x00000020


	//----- nvinfo : EIATTR_FRAME_SIZE
	.align		4
.L_2:
        /*000c*/ 	.byte	0x04, 0x11
        /*000e*/ 	.short	(.L_4 - .L_3)
	.align		4
.L_3:
        /*0010*/ 	.word	index@(_Z6conv1DPiS_ii)
        /*0014*/ 	.word	0x00000000


	//----- nvinfo : EIATTR_MIN_STACK_SIZE
	.align		4
.L_4:
        /*0018*/ 	.byte	0x04, 0x12
        /*001a*/ 	.short	(.L_6 - .L_5)
	.align		4
.L_5:
        /*001c*/ 	.word	index@(_Z6conv1DPiS_ii)
        /*0020*/ 	.word	0x00000000
.L_6:


//--------------------- .nv.compat                --------------------------
	.section	.nv.compat,"",@"SHT_CUDA_COMPAT_INFO"
	.align	4
        /*0000*/ 	.byte	0x02, 0x09, 0x00, 0x00, 0x02, 0x02, 0x01, 0x00, 0x02, 0x05, 0x05, 0x00, 0x03, 0x07, 0x01, 0x01
        /*0010*/ 	.byte	0x02, 0x03, 0x00, 0x00, 0x02, 0x06, 0x01, 0x00, 0x04, 0x0b, 0x08, 0x00, 0x09, 0x00, 0x00, 0x00
        /*0020*/ 	.byte	0x00, 0x00, 0x00, 0x00


//--------------------- .nv.info._Z6conv1DPiS_ii  --------------------------
	.section	.nv.info._Z6conv1DPiS_ii,"",@"SHT_CUDA_INFO"
	.sectionflags	@""
	.align	4


	//----- nvinfo : EIATTR_CUDA_API_VERSION
	.align		4
        /*0000*/ 	.byte	0x04, 0x37
        /*0002*/ 	.short	(.L_8 - .L_7)
.L_7:
        /*0004*/ 	.word	0x00000082


	//----- nvinfo : EIATTR_KPARAM_INFO
	.align		4
.L_8:
        /*0008*/ 	.byte	0x04, 0x17
        /*000a*/ 	.short	(.L_10 - .L_9)
.L_9:
        /*000c*/ 	.word	0x00000000
        /*0010*/ 	.short	0x0003
        /*0012*/ 	.short	0x0014
        /*0014*/ 	.byte	0x00, 0xf0, 0x11, 0x00


	//----- nvinfo : EIATTR_KPARAM_INFO
	.align		4
.L_10:
        /*0018*/ 	.byte	0x04, 0x17
        /*001a*/ 	.short	(.L_12 - .L_11)
.L_11:
        /*001c*/ 	.word	0x00000000
        /*0020*/ 	.short	0x0002
        /*0022*/ 	.short	0x0010
        /*0024*/ 	.byte	0x00, 0xf0, 0x11, 0x00


	//----- nvinfo : EIATTR_KPARAM_INFO
	.align		4
.L_12:
        /*0028*/ 	.byte	0x04, 0x17
        /*002a*/ 	.short	(.L_14 - .L_13)
.L_13:
        /*002c*/ 	.word	0x00000000
        /*0030*/ 	.short	0x0001
        /*0032*/ 	.short	0x0008
        /*0034*/ 	.byte	0x00, 0xf5, 0x21, 0x00


	//----- nvinfo : EIATTR_KPARAM_INFO
	.align		4
.L_14:
        /*0038*/ 	.byte	0x04, 0x17
        /*003a*/ 	.short	(.L_16 - .L_15)
.L_15:
        /*003c*/ 	.word	0x00000000
        /*0040*/ 	.short	0x0000
        /*0042*/ 	.short	0x0000
        /*0044*/ 	.byte	0x00, 0xf5, 0x21, 0x00


	//----- nvinfo : EIATTR_SPARSE_MMA_MASK
	.align		4
.L_16:
        /*0048*/ 	.byte	0x03, 0x50
        /*004a*/ 	.short	0x0000


	//----- nvinfo : EIATTR_MAXREG_COUNT
	.align		4
        /*004c*/ 	.byte	0x03, 0x1b
        /*004e*/ 	.short	0x00ff


	//----- nvinfo : EIATTR_MERCURY_ISA_VERSION
	.align		4
        /*0050*/ 	.byte	0x03, 0x5f
        /*0052*/ 	.short	0x0101


	//----- nvinfo : EIATTR_VRC_CTA_INIT_COUNT
	.align		4
        /*0054*/ 	.byte	0x02, 0x4a
	.zero		1
	.zero		1


	//----- nvinfo : EIATTR_EXIT_INSTR_OFFSETS
	.align		4
        /*0058*/ 	.byte	0x04, 0x1c
        /*005a*/ 	.short	(.L_18 - .L_17)


	//   ....[0]....
.L_17:
        /*005c*/ 	.word	0x00000070


	//   ....[1]....
        /*0060*/ 	.word	0x00000b70


	//----- nvinfo : EIATTR_CRS_STACK_SIZE
	.align		4
.L_18:
        /*0064*/ 	.byte	0x04, 0x1e
        /*0066*/ 	.short	(.L_20 - .L_19)
.L_19:
        /*0068*/ 	.word	0x00000000


	//----- nvinfo : EIATTR_CBANK_PARAM_SIZE
	.align		4
.L_20:
        /*006c*/ 	.byte	0x03, 0x19
        /*006e*/ 	.short	0x0018


	//----- nvinfo : EIATTR_PARAM_CBANK
	.align		4
        /*0070*/ 	.byte	0x04, 0x0a
        /*0072*/ 	.short	(.L_22 - .L_21)
	.align		4
.L_21:
        /*0074*/ 	.word	index@(.nv.constant0._Z6conv1DPiS_ii)
        /*0078*/ 	.short	0x0380
        /*007a*/ 	.short	0x0018


	//----- nvinfo : EIATTR_SW_WAR
	.align		4
.L_22:
        /*007c*/ 	.byte	0x04, 0x36
        /*007e*/ 	.short	(.L_24 - .L_23)
.L_23:
        /*0080*/ 	.word	0x00000008
.L_24:


//--------------------- .nv.callgraph             --------------------------
	.section	.nv.callgraph,"",@"SHT_CUDA_CALLGRAPH"
	.align	4
	.sectionentsize	8
	.align		4
        /*0000*/ 	.word	0x00000000
	.align		4
        /*0004*/ 	.word	0xffffffff
	.align		4
        /*0008*/ 	.word	0x00000000
	.align		4
        /*000c*/ 	.word	0xfffffffe
	.align		4
        /*0010*/ 	.word	0x00000000
	.align		4
        /*0014*/ 	.word	0xfffffffd
	.align		4
        /*0018*/ 	.word	0x00000000
	.align		4
        /*001c*/ 	.word	0xfffffffc


//--------------------- .nv.constant3             --------------------------
	.section	.nv.constant3,"a",@progbits
	.align	4
.nv.constant3:
	.type		d_kernel,@object
	.size		d_kernel,(.L_0 - d_kernel)
d_kernel:
	.zero		20
.L_0:


//--------------------- .text._Z6conv1DPiS_ii     --------------------------
	.section	.text._Z6conv1DPiS_ii,"ax",@progbits
	.align	128
        .global         _Z6conv1DPiS_ii
        .type           _Z6conv1DPiS_ii,@function
        .size           _Z6conv1DPiS_ii,(.L_x_7 - _Z6conv1DPiS_ii)
        .other          _Z6conv1DPiS_ii,@"STO_CUDA_ENTRY STV_DEFAULT"
_Z6conv1DPiS_ii:
.text._Z6conv1DPiS_ii:
[----:B------:R-:W-:Y:S01]  /*0000*/  LDC R1, c[0x0][0x37c] ;  /* 0x0000df00ff017b82 */ /* 0x000fe20000000800 */
[----:B------:R-:W0:Y:S07]  /*0010*/  S2R R3, SR_TID.X ;  /* 0x0000000000037919 */ /* 0x000e2e0000002100 */
[----:B------:R-:W0:Y:S01]  /*0020*/  S2UR UR5, SR_CTAID.X ;  /* 0x00000000000579c3 */ /* 0x000e220000002500 */
[----:B------:R-:W1:Y:S07]  /*0030*/  LDCU UR4, c[0x0][0x390] ;  /* 0x00007200ff0477ac */ /* 0x000e6e0008000800 */
[----:B------:R-:W0:Y:S02]  /*0040*/  LDC R0, c[0x0][0x360] ;  /* 0x0000d800ff007b82 */ /* 0x000e240000000800 */
[----:B0-----:R-:W-:-:S05]  /*0050*/  IMAD R0, R0, UR5, R3 ;  /* 0x0000000500007c24 */ /* 0x001fca000f8e0203 */
[----:B-1----:R-:W-:-:S13]  /*0060*/  ISETP.GE.AND P0, PT, R0, UR4, PT ;  /* 0x0000000400007c0c */ /* 0x002fda000bf06270 */
[----:B------:R-:W-:Y:S05]  /*0070*/  @P0 EXIT ;  /* 0x000000000000094d */ /* 0x000fea0003800000 */
[----:B------:R-:W0:Y:S01]  /*0080*/  LDC R3, c[0x0][0x394] ;  /* 0x0000e500ff037b82 */ /* 0x000e220000000800 */
[----:B------:R-:W1:Y:S01]  /*0090*/  LDCU.64 UR6, c[0x0][0x358] ;  /* 0x00006b00ff0677ac */ /* 0x000e620008000a00 */
[----:B------:R-:W-:Y:S01]  /*00a0*/  IMAD.MOV.U32 R2, RZ, RZ, RZ ;  /* 0x000000ffff027224 */ /* 0x000fe200078e00ff */
[C---:B0-----:R-:W-:Y:S02]  /*00b0*/  ISETP.GE.AND P0, PT, R3.reuse, -0x1, PT ;  /* 0xffffffff0300780c */ /* 0x041fe40003f06270 */
[----:B------:R-:W-:-:S11]  /*00c0*/  LEA.HI R3, R3, R3, RZ, 0x1 ;  /* 0x0000000303037211 */ /* 0x000fd600078f08ff */
[----:B-1----:R-:W-:Y:S05]  /*00d0*/  @!P0 BRA `(.L_x_0) ;  /* 0x0000000800988947 */ /* 0x002fea0003800000 */
[----:B------:R-:W-:Y:S01]  /*00e0*/  SHF.R.S32.HI R3, RZ, 0x1, R3 ;  /* 0x00000001ff037819 */ /* 0x000fe20000011403 */
[----:B------:R-:W-:-:S03]  /*00f0*/  IMAD.MOV.U32 R2, RZ, RZ, RZ ;  /* 0x000000ffff027224 */ /* 0x000fc600078e00ff */
[----:B------:R-:W-:Y:S01]  /*0100*/  IABS R4, R3 ;  /* 0x0000000300047213 */ /* 0x000fe20000000000 */
[----:B------:R-:W-:-:S04]  /*0110*/  IMAD.MOV R20, RZ, RZ, -R3 ;  /* 0x000000ffff147224 */ /* 0x000fc800078e0a03 */
[----:B------:R-:W-:-:S05]  /*0120*/  IMAD.IADD R4, R3, 0x1, R4 ;  /* 0x0000000103047824 */ /* 0x000fca00078e0204 */
[C---:B------:R-:W-:Y:S02]  /*0130*/  ISETP.GE.U32.AND P0, PT, R4.reuse, 0x7, PT ;  /* 0x000000070400780c */ /* 0x040fe40003f06070 */
[----:B------:R-:W-:-:S04]  /*0140*/  IADD3 R5, PT, PT, R4, 0x1, RZ ;  /* 0x0000000104057810 */ /* 0x000fc80007ffe0ff */
[----:B------:R-:W-:-:S07]  /*0150*/  LOP3.LUT R6, R5, 0x7, RZ, 0xc0, !PT ;  /* 0x0000000705067812 */ /* 0x000fce00078ec0ff */
[----:B------:R-:W-:Y:S05]  /*0160*/  @!P0 BRA `(.L_x_1) ;  /* 0x00000004003c8947 */ /* 0x000fea0003800000 */
[----:B------:R-:W-:Y:S01]  /*0170*/  LOP3.LUT R21, R5, 0xfffffff8, RZ, 0xc0, !PT ;  /* 0xfffffff805157812 */ /* 0x000fe200078ec0ff */
[----:B------:R-:W-:Y:S01]  /*0180*/  IMAD.MOV.U32 R2, RZ, RZ, RZ ;  /* 0x000000ffff027224 */ /* 0x000fe200078e00ff */
[----:B------:R-:W-:Y:S01]  /*0190*/  IADD3 R20, PT, PT, -R3, 0x3, RZ ;  /* 0x0000000303147810 */ /* 0x000fe20007ffe1ff */
[----:B------:R-:W-:Y:S01]  /*01a0*/  IMAD.MOV.U32 R8, RZ, RZ, 0x3 ;  /* 0x00000003ff087424 */ /* 0x000fe200078e00ff */
[----:B------:R-:W-:Y:S01]  /*01b0*/  IADD3 R7, PT, PT, R0, -R3, RZ ;  /* 0x8000000300077210 */ /* 0x000fe20007ffe0ff */
[----:B------:R-:W0:Y:S01]  /*01c0*/  LDCU UR4, c[0x0][0x390] ;  /* 0x00007200ff0477ac */ /* 0x000e220008000800 */
[----:B------:R-:W-:-:S07]  /*01d0*/  IADD3 R21, PT, PT, -R21, RZ, RZ ;  /* 0x000000ff15157210 */ /* 0x000fce0007ffe1ff */
.L_x_2:
[----:B0-----:R-:W-:-:S04]  /*01e0*/  ISETP.GE.AND P4, PT, R7, UR4, PT ;  /* 0x0000000407007c0c */ /* 0x001fc8000bf86270 */
[----:B------:R-:W-:-:S13]  /*01f0*/  ISETP.LT.OR P4, PT, R7, RZ, P4 ;  /* 0x000000ff0700720c */ /* 0x000fda0002781670 */
[----:B------:R-:W0:Y:S02]  /*0200*/  @!P4 LDC.64 R12, c[0x0][0x380] ;  /* 0x0000e000ff0ccb82 */ /* 0x000e240000000a00 */
[----:B0-----:R-:W-:-:S05]  /*0210*/  @!P4 IMAD.WIDE.U32 R12, R7, 0x4, R12 ;  /* 0x00000004070cc825 */ /* 0x001fca00078e000c */
[----:B------:R0:W2:Y:S01]  /*0220*/  @!P4 LDG.E R15, desc[UR6][R12.64] ;  /* 0x000000060c0fc981 */ /* 0x0000a2000c1e1900 */
[----:B------:R-:W-:Y:S01]  /*0230*/  VIADD R9, R8, 0xfffffffd ;  /* 0xfffffffd08097836 */ /* 0x000fe20000000000 */
[C---:B------:R-:W-:Y:S01]  /*0240*/  IADD3 R11, PT, PT, R7.reuse, 0x2, RZ ;  /* 0x00000002070b7810 */ /* 0x040fe20007ffe0ff */
[C---:B------:R-:W-:Y:S01]  /*0250*/  VIADD R22, R7.reuse, 0x1 ;  /* 0x0000000107167836 */ /* 0x040fe20000000000 */
[----:B------:R-:W-:Y:S01]  /*0260*/  IADD3 R19, PT, PT, R7, 0x4, RZ ;  /* 0x0000000407137810 */ /* 0x000fe20007ffe0ff */
[----:B------:R-:W-:Y:S01]  /*0270*/  IMAD.SHL.U32 R9, R9, 0x4, RZ ;  /* 0x0000000409097824 */ /* 0x000fe200078e00ff */
[----:B------:R-:W-:Y:S01]  /*0280*/  ISETP.GE.AND P2, PT, R11, UR4, PT ;  /* 0x000000040b007c0c */ /* 0x000fe2000bf46270 */
[----:B------:R-:W-:Y:S01]  /*0290*/  VIADD R18, R7, 0x3 ;  /* 0x0000000307127836 */ /* 0x000fe20000000000 */
[C---:B------:R-:W-:Y:S01]  /*02a0*/  ISETP.GE.AND P3, PT, R22.reuse, UR4, PT ;  /* 0x0000000416007c0c */ /* 0x040fe2000bf66270 */
[----:B------:R-:W2:Y:S01]  /*02b0*/  @!P4 LDC R10, c[0x3][R9] ;  /* 0x00c00000090acb82 */ /* 0x000ea20000000800 */
[----:B------:R-:W-:Y:S01]  /*02c0*/  ISETP.LT.OR P2, PT, R11, RZ, P2 ;  /* 0x000000ff0b00720c */ /* 0x000fe20001741670 */
[C---:B------:R-:W-:Y:S01]  /*02d0*/  VIADD R23, R7.reuse, 0x5 ;  /* 0x0000000507177836 */ /* 0x040fe20000000000 */
[----:B------:R-:W-:Y:S01]  /*02e0*/  ISETP.LT.OR P3, PT, R22, RZ, P3 ;  /* 0x000000ff1600720c */ /* 0x000fe20001f61670 */
[----:B------:R-:W-:Y:S01]  /*02f0*/  VIADD R25, R7, 0x6 ;  /* 0x0000000607197836 */ /* 0x000fe20000000000 */
[----:B------:R-:W-:-:S02]  /*0300*/  ISETP.GE.AND P1, PT, R18, UR4, PT ;  /* 0x0000000412007c0c */ /* 0x000fc4000bf26270 */
[C---:B------:R-:W-:Y:S02]  /*0310*/  ISETP.GE.AND P0, PT, R19.reuse, UR4, PT ;  /* 0x0000000413007c0c */ /* 0x040fe4000bf06270 */
[----:B------:R-:W-:Y:S02]  /*0320*/  ISETP.LT.OR P1, PT, R18, RZ, P1 ;  /* 0x000000ff1200720c */ /* 0x000fe40000f21670 */
[----:B------:R-:W-:Y:S02]  /*0330*/  ISETP.LT.OR P0, PT, R19, RZ, P0 ;  /* 0x000000ff1300720c */ /* 0x000fe40000701670 */
[----:B------:R-:W-:Y:S01]  /*0340*/  ISETP.GE.AND P5, PT, R25, UR4, PT ;  /* 0x0000000419007c0c */ /* 0x000fe2000bfa6270 */
[----:B0-----:R-:W0:Y:S01]  /*0350*/  @!P2 LDC.64 R12, c[0x0][0x380] ;  /* 0x0000e000ff0cab82 */ /* 0x001e220000000a00 */
[----:B------:R-:W-:Y:S02]  /*0360*/  IADD3 R27, PT, PT, R7, 0x7, RZ ;  /* 0x00000007071b7810 */ /* 0x000fe40007ffe0ff */
[----:B------:R-:W-:-:S02]  /*0370*/  ISETP.LT.OR P5, PT, R25, RZ, P5 ;  /* 0x000000ff1900720c */ /* 0x000fc40002fa1670 */
[----:B------:R-:W-:-:S03]  /*0380*/  ISETP.GE.AND P6, PT, R27, UR4, PT ;  /* 0x000000041b007c0c */ /* 0x000fc6000bfc6270 */
[----:B------:R-:W1:Y:S01]  /*0390*/  @!P3 LDC.64 R28, c[0x0][0x380] ;  /* 0x0000e000ff1cbb82 */ /* 0x000e620000000a00 */
[----:B------:R-:W-:-:S07]  /*03a0*/  ISETP.LT.OR P6, PT, R27, RZ, P6 ;  /* 0x000000ff1b00720c */ /* 0x000fce00037c1670 */
[----:B------:R-:W3:Y:S01]  /*03b0*/  @!P0 LDC.64 R16, c[0x0][0x380] ;  /* 0x0000e000ff108b82 */ /* 0x000ee20000000a00 */
[----:B0-----:R-:W-:-:S04]  /*03c0*/  @!P2 IMAD.WIDE.U32 R12, R11, 0x4, R12 ;  /* 0x000000040b0ca825 */ /* 0x001fc800078e000c */
[----:B-1----:R-:W-:Y:S02]  /*03d0*/  @!P3 IMAD.WIDE.U32 R28, R22, 0x4, R28 ;  /* 0x00000004161cb825 */ /* 0x002fe400078e001c */
[----:B------:R0:W4:Y:S04]  /*03e0*/  @!P2 LDG.E R22, desc[UR6][R12.64] ;  /* 0x000000060c16a981 */ /* 0x000128000c1e1900 */
[----:B------:R-:W5:Y:S01]  /*03f0*/  @!P3 LDG.E R29, desc[UR6][R28.64] ;  /* 0x000000061c1db981 */ /* 0x000f62000c1e1900 */
[----:B---3--:R-:W-:Y:S01]  /*0400*/  @!P0 IMAD.WIDE.U32 R16, R19, 0x4, R16 ;  /* 0x0000000413108825 */ /* 0x008fe200078e0010 */
[----:B0-----:R-:W0:Y:S05]  /*0410*/  @!P5 LDC.64 R12, c[0x0][0x380] ;  /* 0x0000e000ff0cdb82 */ /* 0x001e2a0000000a00 */
[----:B------:R-:W3:Y:S01]  /*0420*/  @!P0 LDG.E R17, desc[UR6][R16.64] ;  /* 0x0000000610118981 */ /* 0x000ee2000c1e1900 */
[----:B0-----:R-:W-:-:S06]  /*0430*/  @!P5 IMAD.WIDE.U32 R24, R25, 0x4, R12 ;  /* 0x000000041918d825 */ /* 0x001fcc00078e000c */
[----:B------:R-:W3:Y:S01]  /*0440*/  @!P5 LDG.E R25, desc[UR6][R24.64] ;  /* 0x000000061819d981 */ /* 0x000ee2000c1e1900 */
[----:B--2---:R-:W-:Y:S01]  /*0450*/  @!P4 IMAD R2, R15, R10, R2 ;  /* 0x0000000a0f02c224 */ /* 0x004fe200078e0202 */
[C---:B------:R-:W-:Y:S01]  /*0460*/  ISETP.GE.AND P4, PT, R23.reuse, UR4, PT ;  /* 0x0000000417007c0c */ /* 0x040fe2000bf86270 */
[----:B------:R-:W0:Y:S03]  /*0470*/  @!P1 LDC.64 R14, c[0x0][0x380] ;  /* 0x0000e000ff0e9b82 */ /* 0x000e260000000a00 */
[----:B------:R-:W-:-:S13]  /*0480*/  ISETP.LT.OR P4, PT, R23, RZ, P4 ;  /* 0x000000ff1700720c */ /* 0x000fda0002781670 */
[----:B------:R-:W1:Y:S01]  /*0490*/  @!P4 LDC.64 R10, c[0x0][0x380] ;  /* 0x0000e000ff0acb82 */ /* 0x000e620000000a00 */
[----:B0-----:R-:W-:-:S07]  /*04a0*/  @!P1 IMAD.WIDE.U32 R14, R18, 0x4, R14 ;  /* 0x00000004120e9825 */ /* 0x001fce00078e000e */
[----:B------:R-:W0:Y:S01]  /*04b0*/  @!P6 LDC.64 R18, c[0x0][0x380] ;  /* 0x0000e000ff12eb82 */ /* 0x000e220000000a00 */
[----:B------:R2:W3:Y:S01]  /*04c0*/  @!P1 LDG.E R15, desc[UR6][R14.64] ;  /* 0x000000060e0f9981 */ /* 0x0004e2000c1e1900 */
[----:B-1----:R-:W-:-:S06]  /*04d0*/  @!P4 IMAD.WIDE.U32 R10, R23, 0x4, R10 ;  /* 0x00000004170ac825 */ /* 0x002fcc00078e000a */
[----:B------:R1:W3:Y:S01]  /*04e0*/  @!P4 LDG.E R11, desc[UR6][R10.64] ;  /* 0x000000060a0bc981 */ /* 0x0002e2000c1e1900 */
[----:B0-----:R-:W-:-:S06]  /*04f0*/  @!P6 IMAD.WIDE.U32 R18, R27, 0x4, R18 ;  /* 0x000000041b12e825 */ /* 0x001fcc00078e0012 */
[----:B------:R-:W3:Y:S01]  /*0500*/  @!P6 LDG.E R19, desc[UR6][R18.64] ;  /* 0x000000061213e981 */ /* 0x000ee2000c1e1900 */
[----:B------:R-:W5:Y:S08]  /*0510*/  @!P3 LDC R12, c[0x3][R9+0x4] ;  /* 0x00c00100090cbb82 */ /* 0x000f700000000800 */
[----:B------:R-:W4:Y:S08]  /*0520*/  @!P2 LDC R13, c[0x3][R9+0x8] ;  /* 0x00c00200090dab82 */ /* 0x000f300000000800 */
[----:B------:R-:W3:Y:S08]  /*0530*/  @!P1 LDC R23, c[0x3][R9+0xc] ;  /* 0x00c0030009179b82 */ /* 0x000ef00000000800 */
[----:B--2---:R-:W0:Y:S01]  /*0540*/  @!P0 LDC R14, c[0x3][R9+0x10] ;  /* 0x00c00400090e8b82 */ /* 0x004e220000000800 */
[----:B-----5:R-:W-:-:S07]  /*0550*/  @!P3 IMAD R2, R29, R12, R2 ;  /* 0x0000000c1d02b224 */ /* 0x020fce00078e0202 */
[----:B------:R-:W2:Y:S01]  /*0560*/  @!P4 LDC R26, c[0x3][R9+0x14] ;  /* 0x00c00500091acb82 */ /* 0x000ea20000000800 */
[----:B----4-:R-:W-:-:S07]  /*0570*/  @!P2 IMAD R2, R22, R13, R2 ;  /* 0x0000000d1602a224 */ /* 0x010fce00078e0202 */
[----:B------:R-:W4:Y:S01]  /*0580*/  @!P5 LDC R16, c[0x3][R9+0x18] ;  /* 0x00c006000910db82 */ /* 0x000f220000000800 */
[----:B------:R-:W-:-:S07]  /*0590*/  VIADD R21, R21, 0x8 ;  /* 0x0000000815157836 */ /* 0x000fce0000000000 */
[----:B-1----:R-:W1:Y:S01]  /*05a0*/  @!P6 LDC R10, c[0x3][R9+0x1c] ;  /* 0x00c00700090aeb82 */ /* 0x002e620000000800 */
[----:B------:R-:W-:Y:S01]  /*05b0*/  VIADD R20, R20, 0x8 ;  /* 0x0000000814147836 */ /* 0x000fe20000000000 */
[----:B------:R-:W-:Y:S01]  /*05c0*/  IADD3 R8, PT, PT, R8, 0x8, RZ ;  /* 0x0000000808087810 */ /* 0x000fe20007ffe0ff */
[----:B------:R-:W-:Y:S02]  /*05d0*/  VIADD R7, R7, 0x8 ;  /* 0x0000000807077836 */ /* 0x000fe40000000000 */
[----:B---3--:R-:W-:-:S04]  /*05e0*/  @!P1 IMAD R2, R15, R23, R2 ;  /* 0x000000170f029224 */ /* 0x008fc800078e0202 */
[----:B0-----:R-:W-:Y:S01]  /*05f0*/  @!P0 IMAD R2, R17, R14, R2 ;  /* 0x0000000e11028224 */ /* 0x001fe200078e0202 */
[----:B------:R-:W-:-:S03]  /*0600*/  ISETP.NE.AND P0, PT, R21, RZ, PT ;  /* 0x000000ff1500720c */ /* 0x000fc60003f05270 */
[----:B--2---:R-:W-:-:S04]  /*0610*/  @!P4 IMAD R2, R11, R26, R2 ;  /* 0x0000001a0b02c224 */ /* 0x004fc800078e0202 */
[----:B----4-:R-:W-:-:S04]  /*0620*/  @!P5 IMAD R2, R25, R16, R2 ;  /* 0x000000101902d224 */ /* 0x010fc800078e0202 */
[----:B-1----:R-:W-:Y:S02]  /*0630*/  @!P6 IMAD R2, R19, R10, R2 ;  /* 0x0000000a1302e224 */ /* 0x002fe400078e0202 */
[----:B------:R-:W-:Y:S05]  /*0640*/  @P0 BRA `(.L_x_2) ;  /* 0xfffffff800e40947 */ /* 0x000fea000383ffff */
[----:B------:R-:W-:-:S07]  /*0650*/  VIADD R20, R20, 0xfffffffd ;  /* 0xfffffffd14147836 */ /* 0x000fce0000000000 */
.L_x_1:
[----:B------:R-:W-:-:S13]  /*0660*/  ISETP.NE.AND P0, PT, R6, RZ, PT ;  /* 0x000000ff0600720c */ /* 0x000fda0003f05270 */
[----:B------:R-:W-:Y:S05]  /*0670*/  @!P0 BRA `(.L_x_0) ;  /* 0x0000000400308947 */ /* 0x000fea0003800000 */
[----:B------:R-:W-:Y:S02]  /*0680*/  ISETP.GE.U32.AND P0, PT, R6, 0x4, PT ;  /* 0x000000040600780c */ /* 0x000fe40003f06070 */
[----:B------:R-:W-:-:S11]  /*0690*/  LOP3.LUT P3, R5, R5, 0x3, RZ, 0xc0, !PT ;  /* 0x0000000305057812 */ /* 0x000fd6000786c0ff */
[----:B------:R-:W-:Y:S05]  /*06a0*/  @!P0 BRA `(.L_x_3) ;  /* 0x00000000008c8947 */ /* 0x000fea0003800000 */
[----:B------:R-:W-:-:S04]  /*06b0*/  IADD3 R15, PT, PT, R0, R20, RZ ;  /* 0x00000014000f7210 */ /* 0x000fc80007ffe0ff */
[C---:B------:R-:W-:Y:S01]  /*06c0*/  ISETP.GE.AND P0, PT, R15.reuse, UR4, PT ;  /* 0x000000040f007c0c */ /* 0x040fe2000bf06270 */
[C---:B------:R-:W-:Y:S01]  /*06d0*/  VIADD R17, R15.reuse, 0x1 ;  /* 0x000000010f117836 */ /* 0x040fe20000000000 */
[C---:B------:R-:W-:Y:S01]  /*06e0*/  IADD3 R21, PT, PT, R15.reuse, 0x3, RZ ;  /* 0x000000030f157810 */ /* 0x040fe20007ffe0ff */
[C---:B------:R-:W-:Y:S01]  /*06f0*/  VIADD R19, R15.reuse, 0x2 ;  /* 0x000000020f137836 */ /* 0x040fe20000000000 */
[----:B------:R-:W-:Y:S02]  /*0700*/  ISETP.LT.OR P0, PT, R15, RZ, P0 ;  /* 0x000000ff0f00720c */ /* 0x000fe40000701670 */
[----:B------:R-:W-:Y:S02]  /*0710*/  ISETP.GE.AND P1, PT, R17, UR4, PT ;  /* 0x0000000411007c0c */ /* 0x000fe4000bf26270 */
[----:B------:R-:W-:Y:S02]  /*0720*/  ISETP.GE.AND P2, PT, R19, UR4, PT ;  /* 0x0000000413007c0c */ /* 0x000fe4000bf46270 */
[----:B------:R-:W-:-:S02]  /*0730*/  ISETP.LT.OR P1, PT, R17, RZ, P1 ;  /* 0x000000ff1100720c */ /* 0x000fc40000f21670 */
[----:B------:R-:W-:Y:S02]  /*0740*/  ISETP.GE.AND P4, PT, R21, UR4, PT ;  /* 0x0000000415007c0c */ /* 0x000fe4000bf86270 */
[----:B------:R-:W-:Y:S02]  /*0750*/  ISETP.LT.OR P2, PT, R19, RZ, P2 ;  /* 0x000000ff1300720c */ /* 0x000fe40001741670 */
[----:B------:R-:W-:Y:S01]  /*0760*/  ISETP.LT.OR P4, PT, R21, RZ, P4 ;  /* 0x000000ff1500720c */ /* 0x000fe20002781670 */
[----:B------:R-:W0:Y:S08]  /*0770*/  @!P0 LDC.64 R12, c[0x0][0x380] ;  /* 0x0000e000ff0c8b82 */ /* 0x000e300000000a00 */
[----:B------:R-:W1:Y:S08]  /*0780*/  @!P1 LDC.64 R10, c[0x0][0x380] ;  /* 0x0000e000ff0a9b82 */ /* 0x000e700000000a00 */
[----:B------:R-:W2:Y:S08]  /*0790*/  @!P2 LDC.64 R8, c[0x0][0x380] ;  /* 0x0000e000ff08ab82 */ /* 0x000eb00000000a00 */
[----:B------:R-:W3:Y:S01]  /*07a0*/  @!P4 LDC.64 R6, c[0x0][0x380] ;  /* 0x0000e000ff06cb82 */ /* 0x000ee20000000a00 */
[----:B0-----:R-:W-:-:S06]  /*07b0*/  @!P0 IMAD.WIDE.U32 R12, R15, 0x4, R12 ;  /* 0x000000040f0c8825 */ /* 0x001fcc00078e000c */
[----:B------:R0:W4:Y:S01]  /*07c0*/  @!P0 LDG.E R13, desc[UR6][R12.64] ;  /* 0x000000060c0d8981 */ /* 0x000122000c1e1900 */
[----:B-1----:R-:W-:-:S06]  /*07d0*/  @!P1 IMAD.WIDE.U32 R10, R17, 0x4, R10 ;  /* 0x00000004110a9825 */ /* 0x002fcc00078e000a */
[----:B------:R-:W5:Y:S01]  /*07e0*/  @!P1 LDG.E R11, desc[UR6][R10.64] ;  /* 0x000000060a0b9981 */ /* 0x000f62000c1e1900 */
[----:B--2---:R-:W-:-:S06]  /*07f0*/  @!P2 IMAD.WIDE.U32 R8, R19, 0x4, R8 ;  /* 0x000000041308a825 */ /* 0x004fcc00078e0008 */
[----:B------:R-:W2:Y:S01]  /*0800*/  @!P2 LDG.E R9, desc[UR6][R8.64] ;  /* 0x000000060809a981 */ /* 0x000ea2000c1e1900 */
[----:B---3--:R-:W-:-:S06]  /*0810*/  @!P4 IMAD.WIDE.U32 R6, R21, 0x4, R6 ;  /* 0x000000041506c825 */ /* 0x008fcc00078e0006 */
[----:B------:R-:W3:Y:S01]  /*0820*/  @!P4 LDG.E R7, desc[UR6][R6.64] ;  /* 0x000000060607c981 */ /* 0x000ee2000c1e1900 */
[----:B------:R-:W-:-:S04]  /*0830*/  IMAD.IADD R14, R20, 0x1, R3 ;  /* 0x00000001140e7824 */ /* 0x000fc800078e0203 */
[----:B------:R-:W-:-:S04]  /*0840*/  IMAD.SHL.U32 R14, R14, 0x4, RZ ;  /* 0x000000040e0e7824 */ /* 0x000fc800078e00ff */
[----:B------:R-:W4:Y:S08]  /*0850*/  @!P0 LDC R15, c[0x3][R14] ;  /* 0x00c000000e0f8b82 */ /* 0x000f300000000800 */
[----:B------:R-:W5:Y:S08]  /*0860*/  @!P1 LDC R16, c[0x3][R14+0x4] ;  /* 0x00c001000e109b82 */ /* 0x000f700000000800 */
[----:B------:R-:W2:Y:S08]  /*0870*/  @!P2 LDC R17, c[0x3][R14+0x8] ;  /* 0x00c002000e11ab82 */ /* 0x000eb00000000800 */
[----:B0-----:R-:W3:Y:S01]  /*0880*/  @!P4 LDC R12, c[0x3][R14+0xc] ;  /* 0x00c003000e0ccb82 */ /* 0x001ee20000000800 */
[----:B------:R-:W-:Y:S01]  /*0890*/  IADD3 R20, PT, PT, R20, 0x4, RZ ;  /* 0x0000000414147810 */ /* 0x000fe20007ffe0ff */
[----:B----4-:R-:W-:-:S04]  /*08a0*/  @!P0 IMAD R2, R13, R15, R2 ;  /* 0x0000000f0d028224 */ /* 0x010fc800078e0202 */
[----:B-----5:R-:W-:-:S04]  /*08b0*/  @!P1 IMAD R2, R11, R16, R2 ;  /* 0x000000100b029224 */ /* 0x020fc800078e0202 */
[----:B--2---:R-:W-:-:S04]  /*08c0*/  @!P2 IMAD R2, R9, R17, R2 ;  /* 0x000000110902a224 */ /* 0x004fc800078e0202 */
[----:B---3--:R-:W-:-:S07]  /*08d0*/  @!P4 IMAD R2, R7, R12, R2 ;  /* 0x0000000c0702c224 */ /* 0x008fce00078e0202 */
.L_x_3:
[----:B------:R-:W-:Y:S05]  /*08e0*/  @!P3 BRA `(.L_x_0) ;  /* 0x000000000094b947 */ /* 0x000fea0003800000 */
[----:B------:R-:W-:Y:S02]  /*08f0*/  ISETP.NE.AND P0, PT, R5, 0x1, PT ;  /* 0x000000010500780c */ /* 0x000fe40003f05270 */
[----:B------:R-:W-:-:S04]  /*0900*/  LOP3.LUT R4, R4, 0x1, RZ, 0xc0, !PT ;  /* 0x0000000104047812 */ /* 0x000fc800078ec0ff */
[----:B------:R-:W-:-:S07]  /*0910*/  ISETP.NE.U32.AND P2, PT, R4, 0x1, PT ;  /* 0x000000010400780c */ /* 0x000fce0003f45070 */
[----:B------:R-:W-:Y:S06]  /*0920*/  @!P0 BRA `(.L_x_4) ;  /* 0x00000000004c8947 */ /* 0x000fec0003800000 */
[----:B------:R-:W-:-:S04]  /*0930*/  IMAD.IADD R11, R0, 0x1, R20 ;  /* 0x00000001000b7824 */ /* 0x000fc800078e0214 */
[C---:B------:R-:W-:Y:S01]  /*0940*/  VIADD R9, R11.reuse, 0x1 ;  /* 0x000000010b097836 */ /* 0x040fe20000000000 */
[----:B------:R-:W-:-:S04]  /*0950*/  ISETP.GE.AND P0, PT, R11, UR4, PT ;  /* 0x000000040b007c0c */ /* 0x000fc8000bf06270 */
[----:B------:R-:W-:Y:S02]  /*0960*/  ISETP.LT.OR P0, PT, R11, RZ, P0 ;  /* 0x000000ff0b00720c */ /* 0x000fe40000701670 */
[----:B------:R-:W-:-:S04]  /*0970*/  ISETP.GE.AND P1, PT, R9, UR4, PT ;  /* 0x0000000409007c0c */ /* 0x000fc8000bf26270 */
[----:B------:R-:W-:-:S07]  /*0980*/  ISETP.LT.OR P1, PT, R9, RZ, P1 ;  /* 0x000000ff0900720c */ /* 0x000fce0000f21670 */
[----:B------:R-:W0:Y:S08]  /*0990*/  @!P0 LDC.64 R4, c[0x0][0x380] ;  /* 0x0000e000ff048b82 */ /* 0x000e300000000a00 */
[----:B------:R-:W1:Y:S01]  /*09a0*/  @!P1 LDC.64 R6, c[0x0][0x380] ;  /* 0x0000e000ff069b82 */ /* 0x000e620000000a00 */
[----:B0-----:R-:W-:-:S06]  /*09b0*/  @!P0 IMAD.WIDE.U32 R4, R11, 0x4, R4 ;  /* 0x000000040b048825 */ /* 0x001fcc00078e0004 */
[----:B------:R-:W2:Y:S01]  /*09c0*/  @!P0 LDG.E R5, desc[UR6][R4.64] ;  /* 0x0000000604058981 */ /* 0x000ea2000c1e1900 */
[----:B-1----:R-:W-:-:S06]  /*09d0*/  @!P1 IMAD.WIDE.U32 R6, R9, 0x4, R6 ;  /* 0x0000000409069825 */ /* 0x002fcc00078e0006 */
[----:B------:R-:W3:Y:S01]  /*09e0*/  @!P1 LDG.E R7, desc[UR6][R6.64] ;  /* 0x0000000606079981 */ /* 0x000ee2000c1e1900 */
[----:B------:R-:W-:-:S05]  /*09f0*/  IADD3 R8, PT, PT, R20, R3, RZ ;  /* 0x0000000314087210 */ /* 0x000fca0007ffe0ff */
[----:B------:R-:W-:-:S04]  /*0a00*/  IMAD.SHL.U32 R10, R8, 0x4, RZ ;  /* 0x00000004080a7824 */ /* 0x000fc800078e00ff */
[----:B------:R-:W2:Y:S08]  /*0a10*/  @!P0 LDC R8, c[0x3][R10] ;  /* 0x00c000000a088b82 */ /* 0x000eb00000000800 */
[----:B------:R-:W3:Y:S01]  /*0a20*/  @!P1 LDC R9, c[0x3][R10+0x4] ;  /* 0x00c001000a099b82 */ /* 0x000ee20000000800 */
[----:B------:R-:W-:Y:S02]  /*0a30*/  VIADD R20, R20, 0x2 ;  /* 0x0000000214147836 */ /* 0x000fe40000000000 */
[----:B--2---:R-:W-:-:S04]  /*0a40*/  @!P0 IMAD R2, R5, R8, R2 ;  /* 0x0000000805028224 */ /* 0x004fc800078e0202 */
[----:B---3--:R-:W-:-:S07]  /*0a50*/  @!P1 IMAD R2, R7, R9, R2 ;  /* 0x0000000907029224 */ /* 0x008fce00078e0202 */
.L_x_4:
[----:B------:R-:W-:Y:S05]  /*0a60*/  @!P2 BRA `(.L_x_0) ;  /* 0x000000000034a947 */ /* 0x000fea0003800000 */
[----:B------:R-:W-:Y:S01]  /*0a70*/  IADD3 R7, PT, PT, R0, R20, RZ ;  /* 0x0000001400077210 */ /* 0x000fe20007ffe0ff */
[----:B------:R-:W-:Y:S03]  /*0a80*/  BSSY.RECONVERGENT B0, `(.L_x_0) ;  /* 0x000000b000007945 */ /* 0x000fe60003800200 */
[----:B------:R-:W-:-:S04]  /*0a90*/  ISETP.GE.AND P0, PT, R7, UR4, PT ;  /* 0x0000000407007c0c */ /* 0x000fc8000bf06270 */
[----:B------:R-:W-:-:S13]  /*0aa0*/  ISETP.LT.OR P0, PT, R7, RZ, P0 ;  /* 0x000000ff0700720c */ /* 0x000fda0000701670 */
[----:B------:R-:W-:Y:S05]  /*0ab0*/  @P0 BRA `(.L_x_5) ;  /* 0x00000000001c0947 */ /* 0x000fea0003800000 */
[----:B------:R-:W0:Y:S02]  /*0ac0*/  LDC.64 R4, c[0x0][0x380] ;  /* 0x0000e000ff047b82 */ /* 0x000e240000000a00 */
[----:B0-----:R-:W-:-:S06]  /*0ad0*/  IMAD.WIDE.U32 R4, R7, 0x4, R4 ;  /* 0x0000000407047825 */ /* 0x001fcc00078e0004 */
[----:B------:R-:W2:Y:S01]  /*0ae0*/  LDG.E R5, desc[UR6][R4.64] ;  /* 0x0000000604057981 */ /* 0x000ea2000c1e1900 */
[----:B------:R-:W-:-:S05]  /*0af0*/  IMAD.IADD R3, R20, 0x1, R3 ;  /* 0x0000000114037824 */ /* 0x000fca00078e0203 */
[----:B------:R-:W-:-:S06]  /*0b00*/  SHF.L.U32 R3, R3, 0x2, RZ ;  /* 0x0000000203037819 */ /* 0x000fcc00000006ff */
[----:B------:R-:W2:Y:S02]  /*0b10*/  LDC R3, c[0x3][R3] ;  /* 0x00c0000003037b82 */ /* 0x000ea40000000800 */
[----:B--2---:R-:W-:-:S07]  /*0b20*/  IMAD R2, R5, R3, R2 ;  /* 0x0000000305027224 */ /* 0x004fce00078e0202 */
.L_x_5:
[----:B------:R-:W-:Y:S05]  /*0b30*/  BSYNC.RECONVERGENT B0 ;  /* 0x0000000000007941 */ /* 0x000fea0003800200 */
.L_x_0:
[----:B------:R-:W0:Y:S02]  /*0b40*/  LDC.64 R4, c[0x0][0x388] ;  /* 0x0000e200ff047b82 */ /* 0x000e240000000a00 */
[----:B0-----:R-:W-:-:S05]  /*0b50*/  IMAD.WIDE R4, R0, 0x4, R4 ;  /* 0x0000000400047825 */ /* 0x001fca00078e0204 */
[----:B------:R-:W-:Y:S01]  /*0b60*/  STG.E desc[UR6][R4.64], R2 ;  /* 0x0000000204007986 */ /* 0x000fe2000c101906 */
[----:B------:R-:W-:Y:S05]  /*0b70*/  EXIT ;  /* 0x000000000000794d */ /* 0x000fea0003800000 */
.L_x_6:
[----:B------:R-:W-:-:S00]  /*0b80*/  BRA `(.L_x_6) ;  /* 0xfffffffc00fc7947 */ /* 0x000fc0000383ffff */
[----:B------:R-:W-:-:S00]  /*0b90*/  NOP ;  /* 0x0000000000007918 */ /* 0x000fc00000000000 */
        /* <DEDUP_REMOVED lines=14> */
.L_x_7:


//--------------------- .nv.shared.reserved.0     --------------------------
	.section	.nv.shared.reserved.0,"aw",@nobits
	.weak		__nv_reservedSMEM_offset_0_alias
	.size		__nv_reservedSMEM_offset_0_alias, 0, 64
	.other		__nv_reservedSMEM_offset_0_alias,@"STO_CUDA_RESERVED_SHARED STV_DEFAULT"
__nv_reservedSMEM_offset_0_alias:
	.zero		0
	.zero		64


//--------------------- .nv.constant0._Z6conv1DPiS_ii --------------------------
	.section	.nv.constant0._Z6conv1DPiS_ii,"a",@progbits
	.sectionflags	@""
	.align	4
.nv.constant0._Z6conv1DPiS_ii:
	.zero		920


//--------------------- SYMBOLS --------------------------

	.type		.nv.reservedSmem.offset0,@object
	.size		.nv.reservedSmem.offset0,0x4
